//
// Generated by NVIDIA NVVM Compiler
//
// Compiler Build ID: CL-36424714
// Cuda compilation tools, release 13.0, V13.0.88
// Based on NVVM 20.0.0
//

.version 9.0
.target sm_100
.address_size 64

	// .globl	_Z6filterPf
.extern .func  (.param .b32 func_retval0) vprintf
(
	.param .b64 vprintf_param_0,
	.param .b64 vprintf_param_1
)
;
.global .align 1 .b8 $str[29] = {116, 104, 114, 101, 97, 100, 73, 100, 32, 37, 100, 32, 104, 97, 115, 32, 37, 102, 32, 97, 115, 32, 100, 97, 116, 97, 32, 10};

.visible .entry _Z6filterPf(
	.param .u64 .ptr .align 1 _Z6filterPf_param_0
)
{
	.local .align 16 .b8 	__local_depot0[16];
	.reg .b64 	%SP;
	.reg .b64 	%SPL;
	.reg .b32 	%r<19>;
	.reg .b32 	%f<2>;
	.reg .b64 	%rd<9>;
	.reg .b64 	%fd<2>;

	mov.u64 	%SPL, __local_depot0;
	cvta.local.u64 	%SP, %SPL;
	ld.param.u64 	%rd1, [_Z6filterPf_param_0];
	cvta.to.global.u64 	%rd2, %rd1;
	add.u64 	%rd3, %SP, 0;
	add.u64 	%rd4, %SPL, 0;
	mov.u32 	%r1, %ctaid.x;
	mov.u32 	%r2, %ctaid.y;
	mov.u32 	%r3, %nctaid.x;
	mov.u32 	%r4, %nctaid.y;
	mov.u32 	%r5, %ctaid.z;
	mad.lo.s32 	%r6, %r5, %r4, %r2;
	mad.lo.s32 	%r7, %r6, %r3, %r1;
	mov.u32 	%r8, %ntid.x;
	mov.u32 	%r9, %ntid.y;
	mov.u32 	%r10, %ntid.z;
	mov.u32 	%r11, %tid.z;
	mov.u32 	%r12, %tid.y;
	mov.u32 	%r13, %tid.x;
	mad.lo.s32 	%r14, %r7, %r10, %r11;
	mad.lo.s32 	%r15, %r14, %r9, %r12;
	mad.lo.s32 	%r16, %r15, %r8, %r13;
	mul.wide.s32 	%rd5, %r16, 4;
	add.s64 	%rd6, %rd2, %rd5;
	ld.global.f32 	%f1, [%rd6];
	cvt.f64.f32 	%fd1, %f1;
	st.local.u32 	[%rd4], %r16;
	st.local.f64 	[%rd4+8], %fd1;
	mov.u64 	%rd7, $str;
	cvta.global.u64 	%rd8, %rd7;
	{ // callseq 0, 0
	.param .b64 param0;
	st.param.b64 	[param0], %rd8;
	.param .b64 param1;
	st.param.b64 	[param1], %rd3;
	.param .b32 retval0;
	call.uni (retval0), 
	vprintf, 
	(
	param0, 
	param1
	);
	ld.param.b32 	%r17, [retval0];
	} // callseq 0
	ret;

}


// ===== COMPILED SASS (sm_100) =====

	.target	sm_100

	.elftype	@"ET_EXEC"


//--------------------- .note.nv.tkinfo           --------------------------
	.section	.note.nv.tkinfo,"",@"SHT_NOTE"
	.sectionflags	@"SHF_NOTE_NV_TKINFO"
	.tkinfo
        /*0018*/ 	.word	0x00000002
        /*0030*/ 	.string	""
        /*0030*/ 	.string	"ptxas"
        /*0030*/ 	.string	"Cuda compilation tools, release 13.0, V13.0.88"
        /*0030*/ 	.string	"Build cuda_13.0.r13.0/compiler.36424714_0"
        /*0030*/ 	.string	"-arch sm_100 -m 64 "



//--------------------- .note.nv.cuinfo           --------------------------
	.section	.note.nv.cuinfo,"",@"SHT_NOTE"
	.sectionflags	@"SHF_NOTE_NV_CUINFO"
        /*0018*/ 	.short	0x0002
        /*001a*/ 	.short	0x0064
        /*001c*/ 	.short	0x0082
	.zero		2


//--------------------- .nv.info                  --------------------------
	.section	.nv.info,"",@"SHT_CUDA_INFO"
	.align	4


	//----- nvinfo : EIATTR_REGCOUNT
	.align		4
        /*0000*/ 	.byte	0x04, 0x2f
        /*0002*/ 	.short	(.L_2 - .L_1)
	.align		4
.L_1:
        /*0004*/ 	.word	index@(_Z6filterPf)
        /*0008*/ 	.word	0x00000018


	//----- nvinfo : EIATTR_FRAME_SIZE
	.align		4
.L_2:
        /*000c*/ 	.byte	0x04, 0x11
        /*000e*/ 	.short	(.L_4 - .L_3)
	.align		4
.L_3:
        /*0010*/ 	.word	index@(_Z6filterPf)
        /*0014*/ 	.word	0x00000010


	//----- nvinfo : EIATTR_MIN_STACK_SIZE
	.align		4
.L_4:
        /*0018*/ 	.byte	0x04, 0x12
        /*001a*/ 	.short	(.L_6 - .L_5)
	.align		4
.L_5:
        /*001c*/ 	.word	index@(_Z6filterPf)
        /*0020*/ 	.word	0x00000010
.L_6:


//--------------------- .nv.compat                --------------------------
	.section	.nv.compat,"",@"SHT_CUDA_COMPAT_INFO"
	.align	4
        /*0000*/ 	.byte	0x02, 0x09, 0x00, 0x00, 0x02, 0x02, 0x01, 0x00, 0x02, 0x05, 0x05, 0x00, 0x03, 0x07, 0x01, 0x01
        /*0010*/ 	.byte	0x02, 0x03, 0x00, 0x00, 0x02, 0x06, 0x01, 0x00, 0x04, 0x0b, 0x08, 0x00, 0x09, 0x00, 0x00, 0x00
        /*0020*/ 	.byte	0x00, 0x00, 0x00, 0x00


//--------------------- .nv.info._Z6filterPf      --------------------------
	.section	.nv.info._Z6filterPf,"",@"SHT_CUDA_INFO"
	.sectionflags	@""
	.align	4


	//----- nvinfo : EIATTR_CUDA_API_VERSION
	.align		4
        /*0000*/ 	.byte	0x04, 0x37
        /*0002*/ 	.short	(.L_8 - .L_7)
.L_7:
        /*0004*/ 	.word	0x00000082


	//----- nvinfo : EIATTR_KPARAM_INFO
	.align		4
.L_8:
        /*0008*/ 	.byte	0x04, 0x17
        /*000a*/ 	.short	(.L_10 - .L_9)
.L_9:
        /*000c*/ 	.word	0x00000000
        /*0010*/ 	.short	0x0000
        /*0012*/ 	.short	0x0000
        /*0014*/ 	.byte	0x00, 0xf5, 0x21, 0x00


	//----- nvinfo : EIATTR_SPARSE_MMA_MASK
	.align		4
.L_10:
        /*0018*/ 	.byte	0x03, 0x50
        /*001a*/ 	.short	0x0000


	//----- nvinfo : EIATTR_MAXREG_COUNT
	.align		4
        /*001c*/ 	.byte	0x03, 0x1b
        /*001e*/ 	.short	0x00ff


	//----- nvinfo : EIATTR_EXTERNS
	.align		4
        /*0020*/ 	.byte	0x04, 0x0f
        /*0022*/ 	.short	(.L_12 - .L_11)


	//   ....[0]....
	.align		4
.L_11:
        /*0024*/ 	.word	index@(vprintf)


	//----- nvinfo : EIATTR_MERCURY_ISA_VERSION
	.align		4
.L_12:
        /*0028*/ 	.byte	0x03, 0x5f
        /*002a*/ 	.short	0x0101


	//----- nvinfo : EIATTR_VRC_CTA_INIT_COUNT
	.align		4
        /*002c*/ 	.byte	0x02, 0x4a
	.zero		1
	.zero		1


	//----- nvinfo : EIATTR_SYSCALL_OFFSETS
	.align		4
        /*0030*/ 	.byte	0x04, 0x46
        /*0032*/ 	.short	(.L_14 - .L_13)


	//   ....[0]....
.L_13:
        /*0034*/ 	.word	0x00000230


	//----- nvinfo : EIATTR_EXIT_INSTR_OFFSETS
	.align		4
.L_14:
        /*0038*/ 	.byte	0x04, 0x1c
        /*003a*/ 	.short	(.L_16 - .L_15)


	//   ....[0]....
.L_15:
        /*003c*/ 	.word	0x00000240


	//----- nvinfo : EIATTR_CBANK_PARAM_SIZE
	.align		4
.L_16:
        /*0040*/ 	.byte	0x03, 0x19
        /*0042*/ 	.short	0x0008


	//----- nvinfo : EIATTR_PARAM_CBANK
	.align		4
        /*0044*/ 	.byte	0x04, 0x0a
        /*0046*/ 	.short	(.L_18 - .L_17)
	.align		4
.L_17:
        /*0048*/ 	.word	index@(.nv.constant0._Z6filterPf)
        /*004c*/ 	.short	0x0380
        /*004e*/ 	.short	0x0008


	//----- nvinfo : EIATTR_SW_WAR
	.align		4
.L_18:
        /*0050*/ 	.byte	0x04, 0x36
        /*0052*/ 	.short	(.L_20 - .L_19)
.L_19:
        /*0054*/ 	.word	0x00000008
.L_20:


//--------------------- .nv.callgraph             --------------------------
	.section	.nv.callgraph,"",@"SHT_CUDA_CALLGRAPH"
	.align	4
	.sectionentsize	8
	.align		4
        /*0000*/ 	.word	0x00000000
	.align		4
        /*0004*/ 	.word	0xffffffff
	.align		4
        /*0008*/ 	.word	index@(_Z6filterPf)
	.align		4
        /*000c*/ 	.word	index@(vprintf)
	.align		4
        /*0010*/ 	.word	0x00000000
	.align		4
        /*0014*/ 	.word	0xfffffffe
	.align		4
        /*0018*/ 	.word	0x00000000
	.align		4
        /*001c*/ 	.word	0xfffffffd
	.align		4
        /*0020*/ 	.word	0x00000000
	.align		4
        /*0024*/ 	.word	0xfffffffc


//--------------------- .nv.constant4             --------------------------
	.section	.nv.constant4,"a",@progbits
	.align	8
	.align		8
.nv.constant4:
        /*0000*/ 	.dword	vprintf
	.align		8
        /*0008*/ 	.dword	$str


//--------------------- .text._Z6filterPf         --------------------------
	.section	.text._Z6filterPf,"ax",@progbits
	.align	128
        .global         _Z6filterPf
        .type           _Z6filterPf,@function
        .size           _Z6filterPf,(.L_x_2 - _Z6filterPf)
        .other          _Z6filterPf,@"STO_CUDA_ENTRY STV_DEFAULT"
_Z6filterPf:
.text._Z6filterPf:
[----:B------:R-:W0:Y:S08]  /*0000*/  LDC R1, c[0x0][0x37c] ;  /* 0x0000df00ff017b82 */ /* 0x000e300000000800 */
[----:B------:R-:W-:Y:S01]  /*0010*/  S2UR UR4, SR_CTAID.Y ;  /* 0x00000000000479c3 */ /* 0x000fe20000002600 */
[----:B------:R-:W1:Y:S01]  /*0020*/  S2R R5, SR_TID.Z ;  /* 0x0000000000057919 */ /* 0x000e620000002300 */
[----:B------:R-:W2:Y:S01]  /*0030*/  LDCU UR9, c[0x0][0x2fc] ;  /* 0x00005f80ff0977ac */ /* 0x000ea20008000800 */
[----:B0-----:R-:W-:Y:S01]  /*0040*/  IADD3 R1, PT, PT, R1, -0x10, RZ ;  /* 0xfffffff001017810 */ /* 0x001fe20007ffe0ff */
[----:B------:R-:W0:Y:S01]  /*0050*/  S2R R7, SR_TID.Y ;  /* 0x0000000000077919 */ /* 0x000e220000002200 */
[----:B------:R-:W3:Y:S03]  /*0060*/  LDCU UR6, c[0x0][0x370] ;  /* 0x00006e00ff0677ac */ /* 0x000ee60008000800 */
[----:B------:R-:W4:Y:S01]  /*0070*/  S2UR UR8, SR_CTAID.Z ;  /* 0x00000000000879c3 */ /* 0x000f220000002700 */
[----:B------:R-:W5:Y:S01]  /*0080*/  S2R R9, SR_TID.X ;  /* 0x0000000000097919 */ /* 0x000f620000002100 */
[----:B------:R-:W4:Y:S01]  /*0090*/  LDCU UR7, c[0x0][0x374] ;  /* 0x00006e80ff0777ac */ /* 0x000f220008000800 */
[----:B------:R-:W5:Y:S05]  /*00a0*/  LDCU UR10, c[0x0][0x360] ;  /* 0x00006c00ff0a77ac */ /* 0x000f6a0008000800 */
[----:B------:R-:W3:Y:S01]  /*00b0*/  S2UR UR5, SR_CTAID.X ;  /* 0x00000000000579c3 */ /* 0x000ee20000002500 */
[----:B------:R-:W0:Y:S07]  /*00c0*/  LDCU UR11, c[0x0][0x364] ;  /* 0x00006c80ff0b77ac */ /* 0x000e2e0008000800 */
[----:B------:R-:W1:Y:S08]  /*00d0*/  LDC R0, c[0x0][0x368] ;  /* 0x0000da00ff007b82 */ /* 0x000e700000000800 */
[----:B------:R-:W2:Y:S01]  /*00e0*/  LDC.64 R2, c[0x0][0x380] ;  /* 0x0000e000ff027b82 */ /* 0x000ea20000000a00 */
[----:B----4-:R-:W-:-:S04]  /*00f0*/  UIMAD UR4, UR7, UR8, UR4 ;  /* 0x00000008070472a4 */ /* 0x010fc8000f8e0204 */
[----:B---3--:R-:W-:Y:S01]  /*0100*/  UIMAD UR4, UR4, UR6, UR5 ;  /* 0x00000006040472a4 */ /* 0x008fe2000f8e0205 */
[----:B------:R-:W3:Y:S05]  /*0110*/  LDCU.64 UR6, c[0x0][0x358] ;  /* 0x00006b00ff0677ac */ /* 0x000eea0008000a00 */
[----:B-1----:R-:W-:-:S04]  /*0120*/  IMAD R0, R0, UR4, R5 ;  /* 0x0000000400007c24 */ /* 0x002fc8000f8e0205 */
[----:B0-----:R-:W-:-:S04]  /*0130*/  IMAD R0, R0, UR11, R7 ;  /* 0x0000000b00007c24 */ /* 0x001fc8000f8e0207 */
[----:B-----5:R-:W-:-:S04]  /*0140*/  IMAD R0, R0, UR10, R9 ;  /* 0x0000000a00007c24 */ /* 0x020fc8000f8e0209 */
[----:B--2---:R-:W-:-:S06]  /*0150*/  IMAD.WIDE R2, R0, 0x4, R2 ;  /* 0x0000000400027825 */ /* 0x004fcc00078e0202 */
[----:B---3--:R-:W2:Y:S01]  /*0160*/  LDG.E R2, desc[UR6][R2.64] ;  /* 0x0000000602027981 */ /* 0x008ea2000c1e1900 */
[----:B------:R-:W-:Y:S01]  /*0170*/  MOV R10, 0x0 ;  /* 0x00000000000a7802 */ /* 0x000fe20000000f00 */
[----:B------:R-:W0:Y:S02]  /*0180*/  LDCU UR4, c[0x0][0x2f8] ;  /* 0x00005f00ff0477ac */ /* 0x000e240008000800 */
[----:B------:R1:W-:Y:S01]  /*0190*/  STL [R1], R0 ;  /* 0x0000000001007387 */ /* 0x0003e20000100800 */
[----:B------:R-:W3:Y:S02]  /*01a0*/  LDCU.64 UR6, c[0x4][0x8] ;  /* 0x01000100ff0677ac */ /* 0x000ee40008000a00 */
[----:B------:R-:W4:Y:S01]  /*01b0*/  LDC.64 R10, c[0x4][R10] ;  /* 0x010000000a0a7b82 */ /* 0x000f220000000a00 */
[----:B0-----:R-:W-:Y:S02]  /*01c0*/  IADD3 R6, P0, PT, R1, UR4, RZ ;  /* 0x0000000401067c10 */ /* 0x001fe4000ff1e0ff */
[----:B---3--:R-:W-:-:S02]  /*01d0*/  MOV R4, UR6 ;  /* 0x0000000600047c02 */ /* 0x008fc40008000f00 */
[----:B------:R-:W-:Y:S02]  /*01e0*/  MOV R5, UR7 ;  /* 0x0000000700057c02 */ /* 0x000fe40008000f00 */
[----:B------:R-:W-:Y:S01]  /*01f0*/  IADD3.X R7, PT, PT, RZ, UR9, RZ, P0, !PT ;  /* 0x00000009ff077c10 */ /* 0x000fe200087fe4ff */
[----:B--2---:R-:W0:Y:S02]  /*0200*/  F2F.F64.F32 R8, R2 ;  /* 0x0000000200087310 */ /* 0x004e240000201800 */
[----:B0---4-:R1:W-:Y:S04]  /*0210*/  STL.64 [R1+0x8], R8 ;  /* 0x0000080801007387 */ /* 0x0113e80000100a00 */
[----:B------:R-:W-:-:S07]  /*0220*/  LEPC R20, `(.L_x_0) ;  /* 0x000000001014794e */ /* 0x000fce0000000000 */
[----:B-1----:R-:W-:Y:S05]  /*0230*/  CALL.ABS.NOINC R10 ;  /* 0x000000000a007343 */ /* 0x002fea0003c00000 */
.L_x_0:
[----:B------:R-:W-:Y:S05]  /*0240*/  EXIT ;  /* 0x000000000000794d */ /* 0x000fea0003800000 */
.L_x_1:
[----:B------:R-:W-:-:S00]  /*0250*/  BRA `(.L_x_1) ;  /* 0xfffffffc00fc7947 */ /* 0x000fc0000383ffff */
[----:B------:R-:W-:-:S00]  /*0260*/  NOP ;  /* 0x0000000000007918 */ /* 0x000fc00000000000 */
        /* <DEDUP_REMOVED lines=9> */
.L_x_2:


//--------------------- .nv.global.init           --------------------------
	.section	.nv.global.init,"aw",@progbits
.nv.global.init:
	.type		$str,@object
	.size		$str,(.L_0 - $str)
$str:
        /*0000*/ 	.byte	0x74, 0x68, 0x72, 0x65, 0x61, 0x64, 0x49, 0x64, 0x20, 0x25, 0x64, 0x20, 0x68, 0x61, 0x73, 0x20
        /*0010*/ 	.byte	0x25, 0x66, 0x20, 0x61, 0x73, 0x20, 0x64, 0x61, 0x74, 0x61, 0x20, 0x0a, 0x00
.L_0:


//--------------------- .nv.shared.reserved.0     --------------------------
	.section	.nv.shared.reserved.0,"aw",@nobits
	.weak		__nv_reservedSMEM_offset_0_alias
	.size		__nv_reservedSMEM_offset_0_alias, 0, 64
	.other		__nv_reservedSMEM_offset_0_alias,@"STO_CUDA_RESERVED_SHARED STV_DEFAULT"
__nv_reservedSMEM_offset_0_alias:
	.zero		0
	.zero		64


//--------------------- .nv.constant0._Z6filterPf --------------------------
	.section	.nv.constant0._Z6filterPf,"a",@progbits
	.sectionflags	@""
	.align	4
.nv.constant0._Z6filterPf:
	.zero		904


//--------------------- SYMBOLS --------------------------

	.type		.nv.reservedSmem.offset0,@object
	.size		.nv.reservedSmem.offset0,0x4
	.type		vprintf,@function
